//
// Generated by NVIDIA NVVM Compiler
//
// Compiler Build ID: CL-36424714
// Cuda compilation tools, release 13.0, V13.0.88
// Based on NVVM 20.0.0
//

.version 9.0
.target sm_100
.address_size 64

	// .globl	_Z10vector_addPKfS0_Pfi

.visible .entry _Z10vector_addPKfS0_Pfi(
	.param .u64 .ptr .align 1 _Z10vector_addPKfS0_Pfi_param_0,
	.param .u64 .ptr .align 1 _Z10vector_addPKfS0_Pfi_param_1,
	.param .u64 .ptr .align 1 _Z10vector_addPKfS0_Pfi_param_2,
	.param .u32 _Z10vector_addPKfS0_Pfi_param_3
)
{
	.reg .pred 	%p<18>;
	.reg .b32 	%r<65>;
	.reg .b32 	%f<148>;
	.reg .b64 	%rd<44>;

	ld.param.u64 	%rd7, [_Z10vector_addPKfS0_Pfi_param_0];
	ld.param.u64 	%rd8, [_Z10vector_addPKfS0_Pfi_param_1];
	ld.param.u64 	%rd9, [_Z10vector_addPKfS0_Pfi_param_2];
	ld.param.u32 	%r33, [_Z10vector_addPKfS0_Pfi_param_3];
	cvta.to.global.u64 	%rd1, %rd9;
	cvta.to.global.u64 	%rd2, %rd8;
	cvta.to.global.u64 	%rd3, %rd7;
	mov.u32 	%r34, %ctaid.x;
	mov.u32 	%r35, %ntid.x;
	mov.u32 	%r36, %tid.x;
	mad.lo.s32 	%r1, %r34, %r35, %r36;
	mov.u32 	%r37, %nctaid.x;
	mul.lo.s32 	%r2, %r35, %r37;
	shr.s32 	%r38, %r33, 31;
	shr.u32 	%r39, %r38, 30;
	add.s32 	%r40, %r33, %r39;
	shr.s32 	%r3, %r40, 2;
	setp.ge.s32 	%p1, %r1, %r3;
	@%p1 bra 	$L__BB0_7;
	add.s32 	%r41, %r1, %r2;
	max.s32 	%r42, %r3, %r41;
	setp.lt.s32 	%p2, %r41, %r3;
	selp.u32 	%r43, 1, 0, %p2;
	add.s32 	%r44, %r41, %r43;
	sub.s32 	%r45, %r42, %r44;
	div.u32 	%r46, %r45, %r2;
	add.s32 	%r4, %r46, %r43;
	and.b32  	%r47, %r4, 3;
	setp.eq.s32 	%p3, %r47, 3;
	mov.u32 	%r56, %r1;
	@%p3 bra 	$L__BB0_4;
	add.s32 	%r48, %r4, 1;
	and.b32  	%r49, %r48, 3;
	neg.s32 	%r54, %r49;
	mov.u32 	%r56, %r1;
$L__BB0_3:
	.pragma "nounroll";
	mul.wide.s32 	%rd10, %r56, 16;
	add.s64 	%rd11, %rd1, %rd10;
	add.s64 	%rd12, %rd2, %rd10;
	add.s64 	%rd13, %rd3, %rd10;
	ld.global.v4.f32 	{%f1, %f2, %f3, %f4}, [%rd13];
	ld.global.v4.f32 	{%f5, %f6, %f7, %f8}, [%rd12];
	add.f32 	%f9, %f1, %f5;
	add.f32 	%f10, %f2, %f6;
	add.f32 	%f11, %f3, %f7;
	add.f32 	%f12, %f4, %f8;
	st.global.v4.f32 	[%rd11], {%f9, %f10, %f11, %f12};
	add.s32 	%r56, %r56, %r2;
	add.s32 	%r54, %r54, 1;
	setp.ne.s32 	%p4, %r54, 0;
	@%p4 bra 	$L__BB0_3;
$L__BB0_4:
	setp.lt.u32 	%p5, %r4, 3;
	@%p5 bra 	$L__BB0_7;
	mul.wide.s32 	%rd18, %r2, 16;
	shl.b32 	%r50, %r2, 2;
$L__BB0_6:
	mul.wide.s32 	%rd14, %r56, 16;
	add.s64 	%rd15, %rd3, %rd14;
	ld.global.v4.f32 	{%f13, %f14, %f15, %f16}, [%rd15];
	add.s64 	%rd16, %rd2, %rd14;
	ld.global.v4.f32 	{%f17, %f18, %f19, %f20}, [%rd16];
	add.f32 	%f21, %f13, %f17;
	add.f32 	%f22, %f14, %f18;
	add.f32 	%f23, %f15, %f19;
	add.f32 	%f24, %f16, %f20;
	add.s64 	%rd17, %rd1, %rd14;
	st.global.v4.f32 	[%rd17], {%f21, %f22, %f23, %f24};
	add.s64 	%rd19, %rd15, %rd18;
	ld.global.v4.f32 	{%f25, %f26, %f27, %f28}, [%rd19];
	add.s64 	%rd20, %rd16, %rd18;
	ld.global.v4.f32 	{%f29, %f30, %f31, %f32}, [%rd20];
	add.f32 	%f33, %f25, %f29;
	add.f32 	%f34, %f26, %f30;
	add.f32 	%f35, %f27, %f31;
	add.f32 	%f36, %f28, %f32;
	add.s64 	%rd21, %rd17, %rd18;
	st.global.v4.f32 	[%rd21], {%f33, %f34, %f35, %f36};
	add.s64 	%rd22, %rd19, %rd18;
	ld.global.v4.f32 	{%f37, %f38, %f39, %f40}, [%rd22];
	add.s64 	%rd23, %rd20, %rd18;
	ld.global.v4.f32 	{%f41, %f42, %f43, %f44}, [%rd23];
	add.f32 	%f45, %f37, %f41;
	add.f32 	%f46, %f38, %f42;
	add.f32 	%f47, %f39, %f43;
	add.f32 	%f48, %f40, %f44;
	add.s64 	%rd24, %rd21, %rd18;
	st.global.v4.f32 	[%rd24], {%f45, %f46, %f47, %f48};
	add.s64 	%rd25, %rd22, %rd18;
	ld.global.v4.f32 	{%f49, %f50, %f51, %f52}, [%rd25];
	add.s64 	%rd26, %rd23, %rd18;
	ld.global.v4.f32 	{%f53, %f54, %f55, %f56}, [%rd26];
	add.f32 	%f57, %f49, %f53;
	add.f32 	%f58, %f50, %f54;
	add.f32 	%f59, %f51, %f55;
	add.f32 	%f60, %f52, %f56;
	add.s64 	%rd27, %rd24, %rd18;
	st.global.v4.f32 	[%rd27], {%f57, %f58, %f59, %f60};
	add.s32 	%r56, %r50, %r56;
	setp.lt.s32 	%p6, %r56, %r3;
	@%p6 bra 	$L__BB0_6;
$L__BB0_7:
	setp.ne.s32 	%p7, %r1, 0;
	shl.b32 	%r60, %r3, 2;
	setp.ge.s32 	%p8, %r60, %r33;
	or.pred  	%p9, %p7, %p8;
	@%p9 bra 	$L__BB0_20;
	sub.s32 	%r14, %r33, %r60;
	and.b32  	%r15, %r14, 15;
	sub.s32 	%r52, %r60, %r33;
	setp.gt.u32 	%p10, %r52, -16;
	@%p10 bra 	$L__BB0_11;
	and.b32  	%r53, %r14, -16;
	neg.s32 	%r58, %r53;
	add.s64 	%rd4, %rd3, 32;
	add.s64 	%rd5, %rd2, 32;
	add.s64 	%rd6, %rd1, 32;
$L__BB0_10:
	.pragma "nounroll";
	mul.wide.s32 	%rd28, %r60, 4;
	add.s64 	%rd29, %rd4, %rd28;
	add.s64 	%rd30, %rd5, %rd28;
	add.s64 	%rd31, %rd6, %rd28;
	ld.global.f32 	%f61, [%rd29+-32];
	ld.global.f32 	%f62, [%rd30+-32];
	add.f32 	%f63, %f61, %f62;
	st.global.f32 	[%rd31+-32], %f63;
	ld.global.f32 	%f64, [%rd29+-28];
	ld.global.f32 	%f65, [%rd30+-28];
	add.f32 	%f66, %f64, %f65;
	st.global.f32 	[%rd31+-28], %f66;
	ld.global.f32 	%f67, [%rd29+-24];
	ld.global.f32 	%f68, [%rd30+-24];
	add.f32 	%f69, %f67, %f68;
	st.global.f32 	[%rd31+-24], %f69;
	ld.global.f32 	%f70, [%rd29+-20];
	ld.global.f32 	%f71, [%rd30+-20];
	add.f32 	%f72, %f70, %f71;
	st.global.f32 	[%rd31+-20], %f72;
	ld.global.f32 	%f73, [%rd29+-16];
	ld.global.f32 	%f74, [%rd30+-16];
	add.f32 	%f75, %f73, %f74;
	st.global.f32 	[%rd31+-16], %f75;
	ld.global.f32 	%f76, [%rd29+-12];
	ld.global.f32 	%f77, [%rd30+-12];
	add.f32 	%f78, %f76, %f77;
	st.global.f32 	[%rd31+-12], %f78;
	ld.global.f32 	%f79, [%rd29+-8];
	ld.global.f32 	%f80, [%rd30+-8];
	add.f32 	%f81, %f79, %f80;
	st.global.f32 	[%rd31+-8], %f81;
	ld.global.f32 	%f82, [%rd29+-4];
	ld.global.f32 	%f83, [%rd30+-4];
	add.f32 	%f84, %f82, %f83;
	st.global.f32 	[%rd31+-4], %f84;
	ld.global.f32 	%f85, [%rd29];
	ld.global.f32 	%f86, [%rd30];
	add.f32 	%f87, %f85, %f86;
	st.global.f32 	[%rd31], %f87;
	ld.global.f32 	%f88, [%rd29+4];
	ld.global.f32 	%f89, [%rd30+4];
	add.f32 	%f90, %f88, %f89;
	st.global.f32 	[%rd31+4], %f90;
	ld.global.f32 	%f91, [%rd29+8];
	ld.global.f32 	%f92, [%rd30+8];
	add.f32 	%f93, %f91, %f92;
	st.global.f32 	[%rd31+8], %f93;
	ld.global.f32 	%f94, [%rd29+12];
	ld.global.f32 	%f95, [%rd30+12];
	add.f32 	%f96, %f94, %f95;
	st.global.f32 	[%rd31+12], %f96;
	ld.global.f32 	%f97, [%rd29+16];
	ld.global.f32 	%f98, [%rd30+16];
	add.f32 	%f99, %f97, %f98;
	st.global.f32 	[%rd31+16], %f99;
	ld.global.f32 	%f100, [%rd29+20];
	ld.global.f32 	%f101, [%rd30+20];
	add.f32 	%f102, %f100, %f101;
	st.global.f32 	[%rd31+20], %f102;
	ld.global.f32 	%f103, [%rd29+24];
	ld.global.f32 	%f104, [%rd30+24];
	add.f32 	%f105, %f103, %f104;
	st.global.f32 	[%rd31+24], %f105;
	ld.global.f32 	%f106, [%rd29+28];
	ld.global.f32 	%f107, [%rd30+28];
	add.f32 	%f108, %f106, %f107;
	st.global.f32 	[%rd31+28], %f108;
	add.s32 	%r60, %r60, 16;
	add.s32 	%r58, %r58, 16;
	setp.ne.s32 	%p11, %r58, 0;
	@%p11 bra 	$L__BB0_10;
$L__BB0_11:
	setp.eq.s32 	%p12, %r15, 0;
	@%p12 bra 	$L__BB0_20;
	and.b32  	%r22, %r14, 7;
	setp.lt.u32 	%p13, %r15, 8;
	@%p13 bra 	$L__BB0_14;
	mul.wide.s32 	%rd32, %r60, 4;
	add.s64 	%rd33, %rd3, %rd32;
	ld.global.f32 	%f109, [%rd33];
	add.s64 	%rd34, %rd2, %rd32;
	ld.global.f32 	%f110, [%rd34];
	add.f32 	%f111, %f109, %f110;
	add.s64 	%rd35, %rd1, %rd32;
	st.global.f32 	[%rd35], %f111;
	ld.global.f32 	%f112, [%rd33+4];
	ld.global.f32 	%f113, [%rd34+4];
	add.f32 	%f114, %f112, %f113;
	st.global.f32 	[%rd35+4], %f114;
	ld.global.f32 	%f115, [%rd33+8];
	ld.global.f32 	%f116, [%rd34+8];
	add.f32 	%f117, %f115, %f116;
	st.global.f32 	[%rd35+8], %f117;
	ld.global.f32 	%f118, [%rd33+12];
	ld.global.f32 	%f119, [%rd34+12];
	add.f32 	%f120, %f118, %f119;
	st.global.f32 	[%rd35+12], %f120;
	ld.global.f32 	%f121, [%rd33+16];
	ld.global.f32 	%f122, [%rd34+16];
	add.f32 	%f123, %f121, %f122;
	st.global.f32 	[%rd35+16], %f123;
	ld.global.f32 	%f124, [%rd33+20];
	ld.global.f32 	%f125, [%rd34+20];
	add.f32 	%f126, %f124, %f125;
	st.global.f32 	[%rd35+20], %f126;
	ld.global.f32 	%f127, [%rd33+24];
	ld.global.f32 	%f128, [%rd34+24];
	add.f32 	%f129, %f127, %f128;
	st.global.f32 	[%rd35+24], %f129;
	ld.global.f32 	%f130, [%rd33+28];
	ld.global.f32 	%f131, [%rd34+28];
	add.f32 	%f132, %f130, %f131;
	st.global.f32 	[%rd35+28], %f132;
	add.s32 	%r60, %r60, 8;
$L__BB0_14:
	setp.eq.s32 	%p14, %r22, 0;
	@%p14 bra 	$L__BB0_20;
	and.b32  	%r25, %r33, 3;
	setp.lt.u32 	%p15, %r22, 4;
	@%p15 bra 	$L__BB0_17;
	mul.wide.s32 	%rd36, %r60, 4;
	add.s64 	%rd37, %rd3, %rd36;
	ld.global.f32 	%f133, [%rd37];
	add.s64 	%rd38, %rd2, %rd36;
	ld.global.f32 	%f134, [%rd38];
	add.f32 	%f135, %f133, %f134;
	add.s64 	%rd39, %rd1, %rd36;
	st.global.f32 	[%rd39], %f135;
	ld.global.f32 	%f136, [%rd37+4];
	ld.global.f32 	%f137, [%rd38+4];
	add.f32 	%f138, %f136, %f137;
	st.global.f32 	[%rd39+4], %f138;
	ld.global.f32 	%f139, [%rd37+8];
	ld.global.f32 	%f140, [%rd38+8];
	add.f32 	%f141, %f139, %f140;
	st.global.f32 	[%rd39+8], %f141;
	ld.global.f32 	%f142, [%rd37+12];
	ld.global.f32 	%f143, [%rd38+12];
	add.f32 	%f144, %f142, %f143;
	st.global.f32 	[%rd39+12], %f144;
	add.s32 	%r60, %r60, 4;
$L__BB0_17:
	setp.eq.s32 	%p16, %r25, 0;
	@%p16 bra 	$L__BB0_20;
	neg.s32 	%r63, %r25;
$L__BB0_19:
	.pragma "nounroll";
	mul.wide.s32 	%rd40, %r60, 4;
	add.s64 	%rd41, %rd1, %rd40;
	add.s64 	%rd42, %rd2, %rd40;
	add.s64 	%rd43, %rd3, %rd40;
	ld.global.f32 	%f145, [%rd43];
	ld.global.f32 	%f146, [%rd42];
	add.f32 	%f147, %f145, %f146;
	st.global.f32 	[%rd41], %f147;
	add.s32 	%r60, %r60, 1;
	add.s32 	%r63, %r63, 1;
	setp.ne.s32 	%p17, %r63, 0;
	@%p17 bra 	$L__BB0_19;
$L__BB0_20:
	ret;

}


// ===== COMPILED SASS (sm_100) =====

	.target	sm_100

	.elftype	@"ET_EXEC"


//--------------------- .note.nv.tkinfo           --------------------------
	.section	.note.nv.tkinfo,"",@"SHT_NOTE"
	.sectionflags	@"SHF_NOTE_NV_TKINFO"
	.tkinfo
        /*0018*/ 	.word	0x00000002
        /*0030*/ 	.string	""
        /*0030*/ 	.string	"ptxas"
        /*0030*/ 	.string	"Cuda compilation tools, release 13.0, V13.0.88"
        /*0030*/ 	.string	"Build cuda_13.0.r13.0/compiler.36424714_0"
        /*0030*/ 	.string	"-arch sm_100 -m 64 "



//--------------------- .note.nv.cuinfo           --------------------------
	.section	.note.nv.cuinfo,"",@"SHT_NOTE"
	.sectionflags	@"SHF_NOTE_NV_CUINFO"
        /*0018*/ 	.short	0x0002
        /*001a*/ 	.short	0x0064
        /*001c*/ 	.short	0x0082
	.zero		2


//--------------------- .nv.info                  --------------------------
	.section	.nv.info,"",@"SHT_CUDA_INFO"
	.align	4


	//----- nvinfo : EIATTR_REGCOUNT
	.align		4
        /*0000*/ 	.byte	0x04, 0x2f
        /*0002*/ 	.short	(.L_1 - .L_0)
	.align		4
.L_0:
        /*0004*/ 	.word	index@(_Z10vector_addPKfS0_Pfi)
        /*0008*/ 	.word	0x00000020


	//----- nvinfo : EIATTR_FRAME_SIZE
	.align		4
.L_1:
        /*000c*/ 	.byte	0x04, 0x11
        /*000e*/ 	.short	(.L_3 - .L_2)
	.align		4
.L_2:
        /*0010*/ 	.word	index@(_Z10vector_addPKfS0_Pfi)
        /*0014*/ 	.word	0x00000000


	//----- nvinfo : EIATTR_MIN_STACK_SIZE
	.align		4
.L_3:
        /*0018*/ 	.byte	0x04, 0x12
        /*001a*/ 	.short	(.L_5 - .L_4)
	.align		4
.L_4:
        /*001c*/ 	.word	index@(_Z10vector_addPKfS0_Pfi)
        /*0020*/ 	.word	0x00000000
.L_5:


//--------------------- .nv.compat                --------------------------
	.section	.nv.compat,"",@"SHT_CUDA_COMPAT_INFO"
	.align	4
        /*0000*/ 	.byte	0x02, 0x09, 0x00, 0x00, 0x02, 0x02, 0x01, 0x00, 0x02, 0x05, 0x05, 0x00, 0x03, 0x07, 0x01, 0x01
        /*0010*/ 	.byte	0x02, 0x03, 0x00, 0x00, 0x02, 0x06, 0x01, 0x00, 0x04, 0x0b, 0x08, 0x00, 0x09, 0x00, 0x00, 0x00
        /*0020*/ 	.byte	0x00, 0x00, 0x00, 0x00


//--------------------- .nv.info._Z10vector_addPKfS0_Pfi --------------------------
	.section	.nv.info._Z10vector_addPKfS0_Pfi,"",@"SHT_CUDA_INFO"
	.sectionflags	@""
	.align	4


	//----- nvinfo : EIATTR_CUDA_API_VERSION
	.align		4
        /*0000*/ 	.byte	0x04, 0x37
        /*0002*/ 	.short	(.L_7 - .L_6)
.L_6:
        /*0004*/ 	.word	0x00000082


	//----- nvinfo : EIATTR_KPARAM_INFO
	.align		4
.L_7:
        /*0008*/ 	.byte	0x04, 0x17
        /*000a*/ 	.short	(.L_9 - .L_8)
.L_8:
        /*000c*/ 	.word	0x00000000
        /*0010*/ 	.short	0x0003
        /*0012*/ 	.short	0x0018
        /*0014*/ 	.byte	0x00, 0xf0, 0x11, 0x00


	//----- nvinfo : EIATTR_KPARAM_INFO
	.align		4
.L_9:
        /*0018*/ 	.byte	0x04, 0x17
        /*001a*/ 	.short	(.L_11 - .L_10)
.L_10:
        /*001c*/ 	.word	0x00000000
        /*0020*/ 	.short	0x0002
        /*0022*/ 	.short	0x0010
        /*0024*/ 	.byte	0x00, 0xf5, 0x21, 0x00


	//----- nvinfo : EIATTR_KPARAM_INFO
	.align		4
.L_11:
        /*0028*/ 	.byte	0x04, 0x17
        /*002a*/ 	.short	(.L_13 - .L_12)
.L_12:
        /*002c*/ 	.word	0x00000000
        /*0030*/ 	.short	0x0001
        /*0032*/ 	.short	0x0008
        /*0034*/ 	.byte	0x00, 0xf5, 0x21, 0x00


	//----- nvinfo : EIATTR_KPARAM_INFO
	.align		4
.L_13:
        /*0038*/ 	.byte	0x04, 0x17
        /*003a*/ 	.short	(.L_15 - .L_14)
.L_14:
        /*003c*/ 	.word	0x00000000
        /*0040*/ 	.short	0x0000
        /*0042*/ 	.short	0x0000
        /*0044*/ 	.byte	0x00, 0xf5, 0x21, 0x00


	//----- nvinfo : EIATTR_SPARSE_MMA_MASK
	.align		4
.L_15:
        /*0048*/ 	.byte	0x03, 0x50
        /*004a*/ 	.short	0x0000


	//----- nvinfo : EIATTR_MAXREG_COUNT
	.align		4
        /*004c*/ 	.byte	0x03, 0x1b
        /*004e*/ 	.short	0x00ff


	//----- nvinfo : EIATTR_MERCURY_ISA_VERSION
	.align		4
        /*0050*/ 	.byte	0x03, 0x5f
        /*0052*/ 	.short	0x0101


	//----- nvinfo : EIATTR_VRC_CTA_INIT_COUNT
	.align		4
        /*0054*/ 	.byte	0x02, 0x4a
	.zero		1
	.zero		1


	//----- nvinfo : EIATTR_EXIT_INSTR_OFFSETS
	.align		4
        /*0058*/ 	.byte	0x04, 0x1c
        /*005a*/ 	.short	(.L_17 - .L_16)


	//   ....[0]....
.L_16:
        /*005c*/ 	.word	0x00000760


	//   ....[1]....
        /*0060*/ 	.word	0x00000cf0


	//   ....[2]....
        /*0064*/ 	.word	0x00000fb0


	//   ....[3]....
        /*0068*/ 	.word	0x00001170


	//   ....[4]....
        /*006c*/ 	.word	0x00001270


	//----- nvinfo : EIATTR_CRS_STACK_SIZE
	.align		4
.L_17:
        /*0070*/ 	.byte	0x04, 0x1e
        /*0072*/ 	.short	(.L_19 - .L_18)
.L_18:
        /*0074*/ 	.word	0x00000000


	//----- nvinfo : EIATTR_CBANK_PARAM_SIZE
	.align		4
.L_19:
        /*0078*/ 	.byte	0x03, 0x19
        /*007a*/ 	.short	0x001c


	//----- nvinfo : EIATTR_PARAM_CBANK
	.align		4
        /*007c*/ 	.byte	0x04, 0x0a
        /*007e*/ 	.short	(.L_21 - .L_20)
	.align		4
.L_20:
        /*0080*/ 	.word	index@(.nv.constant0._Z10vector_addPKfS0_Pfi)
        /*0084*/ 	.short	0x0380
        /*0086*/ 	.short	0x001c


	//----- nvinfo : EIATTR_SW_WAR
	.align		4
.L_21:
        /*0088*/ 	.byte	0x04, 0x36
        /*008a*/ 	.short	(.L_23 - .L_22)
.L_22:
        /*008c*/ 	.word	0x00000008
.L_23:


//--------------------- .nv.callgraph             --------------------------
	.section	.nv.callgraph,"",@"SHT_CUDA_CALLGRAPH"
	.align	4
	.sectionentsize	8
	.align		4
        /*0000*/ 	.word	0x00000000
	.align		4
        /*0004*/ 	.word	0xffffffff
	.align		4
        /*0008*/ 	.word	0x00000000
	.align		4
        /*000c*/ 	.word	0xfffffffe
	.align		4
        /*0010*/ 	.word	0x00000000
	.align		4
        /*0014*/ 	.word	0xfffffffd
	.align		4
        /*0018*/ 	.word	0x00000000
	.align		4
        /*001c*/ 	.word	0xfffffffc


//--------------------- .text._Z10vector_addPKfS0_Pfi --------------------------
	.section	.text._Z10vector_addPKfS0_Pfi,"ax",@progbits
	.align	128
        .global         _Z10vector_addPKfS0_Pfi
        .type           _Z10vector_addPKfS0_Pfi,@function
        .size           _Z10vector_addPKfS0_Pfi,(.L_x_12 - _Z10vector_addPKfS0_Pfi)
        .other          _Z10vector_addPKfS0_Pfi,@"STO_CUDA_ENTRY STV_DEFAULT"
_Z10vector_addPKfS0_Pfi:
.text._Z10vector_addPKfS0_Pfi:
[----:B------:R-:W-:Y:S01]  /*0000*/  LDC R1, c[0x0][0x37c] ;  /* 0x0000df00ff017b82 */ /* 0x000fe20000000800 */
[----:B------:R-:W0:Y:S07]  /*0010*/  S2R R5, SR_TID.X ;  /* 0x0000000000057919 */ /* 0x000e2e0000002100 */
[----:B------:R-:W1:Y:S01]  /*0020*/  LDC R0, c[0x0][0x398] ;  /* 0x0000e600ff007b82 */ /* 0x000e620000000800 */
[----:B------:R-:W2:Y:S01]  /*0030*/  LDCU.64 UR4, c[0x0][0x358] ;  /* 0x00006b00ff0477ac */ /* 0x000ea20008000a00 */
[----:B------:R-:W-:Y:S06]  /*0040*/  BSSY.RECONVERGENT B0, `(.L_x_0) ;  /* 0x000006e000007945 */ /* 0x000fec0003800200 */
[----:B------:R-:W0:Y:S08]  /*0050*/  S2UR UR6, SR_CTAID.X ;  /* 0x00000000000679c3 */ /* 0x000e300000002500 */
[----:B------:R-:W0:Y:S01]  /*0060*/  LDC R4, c[0x0][0x360] ;  /* 0x0000d800ff047b82 */ /* 0x000e220000000800 */
[----:B------:R-:W3:Y:S01]  /*0070*/  LDCU UR7, c[0x0][0x370] ;  /* 0x00006e00ff0777ac */ /* 0x000ee20008000800 */
[----:B-1----:R-:W-:-:S04]  /*0080*/  SHF.R.S32.HI R3, RZ, 0x1f, R0 ;  /* 0x0000001fff037819 */ /* 0x002fc80000011400 */
[----:B------:R-:W-:-:S04]  /*0090*/  LEA.HI R2, R3, R0, RZ, 0x2 ;  /* 0x0000000003027211 */ /* 0x000fc800078f10ff */
[----:B------:R-:W-:Y:S01]  /*00a0*/  SHF.R.S32.HI R2, RZ, 0x2, R2 ;  /* 0x00000002ff027819 */ /* 0x000fe20000011402 */
[C---:B0-----:R-:W-:Y:S02]  /*00b0*/  IMAD R5, R4.reuse, UR6, R5 ;  /* 0x0000000604057c24 */ /* 0x041fe4000f8e0205 */
[----:B---3--:R-:W-:-:S03]  /*00c0*/  IMAD R3, R4, UR7, RZ ;  /* 0x0000000704037c24 */ /* 0x008fc6000f8e02ff */
[----:B------:R-:W-:-:S13]  /*00d0*/  ISETP.GE.AND P0, PT, R5, R2, PT ;  /* 0x000000020500720c */ /* 0x000fda0003f06270 */
[----:B--2---:R-:W-:Y:S05]  /*00e0*/  @P0 BRA `(.L_x_1) ;  /* 0x00000004008c0947 */ /* 0x004fea0003800000 */
[----:B------:R-:W0:Y:S01]  /*00f0*/  I2F.U32.RP R8, R3 ;  /* 0x0000000300087306 */ /* 0x000e220000209000 */
[-C--:B------:R-:W-:Y:S01]  /*0100*/  IADD3 R9, PT, PT, R5, R3.reuse, RZ ;  /* 0x0000000305097210 */ /* 0x080fe20007ffe0ff */
[----:B------:R-:W-:Y:S01]  /*0110*/  BSSY.RECONVERGENT B1, `(.L_x_2) ;  /* 0x0000030000017945 */ /* 0x000fe20003800200 */
[----:B------:R-:W-:Y:S02]  /*0120*/  IADD3 R11, PT, PT, RZ, -R3, RZ ;  /* 0x80000003ff0b7210 */ /* 0x000fe40007ffe0ff */
[----:B------:R-:W-:Y:S02]  /*0130*/  ISETP.GE.AND P0, PT, R9, R2, PT ;  /* 0x000000020900720c */ /* 0x000fe40003f06270 */
[----:B------:R-:W-:Y:S02]  /*0140*/  VIMNMX R4, PT, PT, R2, R9, !PT ;  /* 0x0000000902047248 */ /* 0x000fe40007fe0100 */
[----:B------:R-:W-:Y:S02]  /*0150*/  SEL R16, RZ, 0x1, P0 ;  /* 0x00000001ff107807 */ /* 0x000fe40000000000 */
[----:B------:R-:W-:-:S02]  /*0160*/  ISETP.NE.U32.AND P2, PT, R3, RZ, PT ;  /* 0x000000ff0300720c */ /* 0x000fc40003f45070 */
[----:B------:R-:W-:Y:S01]  /*0170*/  IADD3 R4, PT, PT, R4, -R9, -R16 ;  /* 0x8000000904047210 */ /* 0x000fe20007ffe810 */
[----:B0-----:R-:W0:Y:S02]  /*0180*/  MUFU.RCP R8, R8 ;  /* 0x0000000800087308 */ /* 0x001e240000001000 */
[----:B0-----:R-:W-:-:S06]  /*0190*/  IADD3 R6, PT, PT, R8, 0xffffffe, RZ ;  /* 0x0ffffffe08067810 */ /* 0x001fcc0007ffe0ff */
[----:B------:R0:W1:Y:S02]  /*01a0*/  F2I.FTZ.U32.TRUNC.NTZ R7, R6 ;  /* 0x0000000600077305 */ /* 0x000064000021f000 */
[----:B0-----:R-:W-:Y:S02]  /*01b0*/  HFMA2 R6, -RZ, RZ, 0, 0 ;  /* 0x00000000ff067431 */ /* 0x001fe400000001ff */
[----:B-1----:R-:W-:-:S04]  /*01c0*/  IMAD R11, R11, R7, RZ ;  /* 0x000000070b0b7224 */ /* 0x002fc800078e02ff */
[----:B------:R-:W-:-:S06]  /*01d0*/  IMAD.HI.U32 R7, R7, R11, R6 ;  /* 0x0000000b07077227 */ /* 0x000fcc00078e0006 */
[----:B------:R-:W-:-:S05]  /*01e0*/  IMAD.HI.U32 R7, R7, R4, RZ ;  /* 0x0000000407077227 */ /* 0x000fca00078e00ff */
[----:B------:R-:W-:-:S05]  /*01f0*/  IADD3 R6, PT, PT, -R7, RZ, RZ ;  /* 0x000000ff07067210 */ /* 0x000fca0007ffe1ff */
[----:B------:R-:W-:-:S05]  /*0200*/  IMAD R4, R3, R6, R4 ;  /* 0x0000000603047224 */ /* 0x000fca00078e0204 */
[----:B------:R-:W-:-:S13]  /*0210*/  ISETP.GE.U32.AND P0, PT, R4, R3, PT ;  /* 0x000000030400720c */ /* 0x000fda0003f06070 */
[----:B------:R-:W-:Y:S02]  /*0220*/  @P0 IADD3 R4, PT, PT, -R3, R4, RZ ;  /* 0x0000000403040210 */ /* 0x000fe40007ffe1ff */
[----:B------:R-:W-:Y:S02]  /*0230*/  @P0 IADD3 R7, PT, PT, R7, 0x1, RZ ;  /* 0x0000000107070810 */ /* 0x000fe40007ffe0ff */
[----:B------:R-:W-:-:S13]  /*0240*/  ISETP.GE.U32.AND P1, PT, R4, R3, PT ;  /* 0x000000030400720c */ /* 0x000fda0003f26070 */
[----:B------:R-:W-:Y:S02]  /*0250*/  @P1 IADD3 R7, PT, PT, R7, 0x1, RZ ;  /* 0x0000000107071810 */ /* 0x000fe40007ffe0ff */
[----:B------:R-:W-:-:S04]  /*0260*/  @!P2 LOP3.LUT R7, RZ, R3, RZ, 0x33, !PT ;  /* 0x00000003ff07a212 */ /* 0x000fc800078e33ff */
[----:B------:R-:W-:-:S04]  /*0270*/  IADD3 R16, PT, PT, R16, R7, RZ ;  /* 0x0000000710107210 */ /* 0x000fc80007ffe0ff */
[----:B------:R-:W-:-:S04]  /*0280*/  LOP3.LUT R4, R16, 0x3, RZ, 0xc0, !PT ;  /* 0x0000000310047812 */ /* 0x000fc800078ec0ff */
[----:B------:R-:W-:Y:S02]  /*0290*/  ISETP.NE.AND P0, PT, R4, 0x3, PT ;  /* 0x000000030400780c */ /* 0x000fe40003f05270 */
[----:B------:R-:W-:-:S11]  /*02a0*/  MOV R4, R5 ;  /* 0x0000000500047202 */ /* 0x000fd60000000f00 */
[----:B------:R-:W-:Y:S05]  /*02b0*/  @!P0 BRA `(.L_x_3) ;  /* 0x0000000000548947 */ /* 0x000fea0003800000 */
[----:B------:R-:W0:Y:S01]  /*02c0*/  LDC.64 R20, c[0x0][0x390] ;  /* 0x0000e400ff147b82 */ /* 0x000e220000000a00 */
[----:B------:R-:W-:-:S04]  /*02d0*/  IADD3 R4, PT, PT, R16, 0x1, RZ ;  /* 0x0000000110047810 */ /* 0x000fc80007ffe0ff */
[----:B------:R-:W-:Y:S02]  /*02e0*/  LOP3.LUT R17, R4, 0x3, RZ, 0xc0, !PT ;  /* 0x0000000304117812 */ /* 0x000fe400078ec0ff */
[----:B------:R-:W-:Y:S01]  /*02f0*/  MOV R4, R5 ;  /* 0x0000000500047202 */ /* 0x000fe20000000f00 */
[----:B------:R-:W1:Y:S01]  /*0300*/  LDC.64 R6, c[0x0][0x380] ;  /* 0x0000e000ff067b82 */ /* 0x000e620000000a00 */
[----:B------:R-:W-:-:S07]  /*0310*/  IADD3 R17, PT, PT, -R17, RZ, RZ ;  /* 0x000000ff11117210 */ /* 0x000fce0007ffe1ff */
[----:B------:R-:W2:Y:S02]  /*0320*/  LDC.64 R18, c[0x0][0x388] ;  /* 0x0000e200ff127b82 */ /* 0x000ea40000000a00 */
.L_x_4:
[----:B-1----:R-:W-:-:S04]  /*0330*/  IMAD.WIDE R14, R4, 0x10, R6 ;  /* 0x00000010040e7825 */ /* 0x002fc800078e0206 */
[----:B--2---:R-:W-:Y:S02]  /*0340*/  IMAD.WIDE R22, R4, 0x10, R18 ;  /* 0x0000001004167825 */ /* 0x004fe400078e0212 */
[----:B---3--:R-:W2:Y:S04]  /*0350*/  LDG.E.128 R12, desc[UR4][R14.64] ;  /* 0x000000040e0c7981 */ /* 0x008ea8000c1e1d00 */
[----:B------:R-:W2:Y:S01]  /*0360*/  LDG.E.128 R8, desc[UR4][R22.64] ;  /* 0x0000000416087981 */ /* 0x000ea2000c1e1d00 */
[----:B------:R-:W-:-:S04]  /*0370*/  IADD3 R17, PT, PT, R17, 0x1, RZ ;  /* 0x0000000111117810 */ /* 0x000fc80007ffe0ff */
[----:B------:R-:W-:Y:S01]  /*0380*/  ISETP.NE.AND P0, PT, R17, RZ, PT ;  /* 0x000000ff1100720c */ /* 0x000fe20003f05270 */
[----:B--2---:R-:W-:Y:S01]  /*0390*/  FADD R8, R12, R8 ;  /* 0x000000080c087221 */ /* 0x004fe20000000000 */
[----:B------:R-:W-:Y:S01]  /*03a0*/  FADD R9, R13, R9 ;  /* 0x000000090d097221 */ /* 0x000fe20000000000 */
[----:B------:R-:W-:Y:S01]  /*03b0*/  FADD R10, R14, R10 ;  /* 0x0000000a0e0a7221 */ /* 0x000fe20000000000 */
[----:B------:R-:W-:Y:S01]  /*03c0*/  FADD R11, R15, R11 ;  /* 0x0000000b0f0b7221 */ /* 0x000fe20000000000 */
[----:B0-----:R-:W-:-:S05]  /*03d0*/  IMAD.WIDE R12, R4, 0x10, R20 ;  /* 0x00000010040c7825 */ /* 0x001fca00078e0214 */
[----:B------:R3:W-:Y:S01]  /*03e0*/  STG.E.128 desc[UR4][R12.64], R8 ;  /* 0x000000080c007986 */ /* 0x0007e2000c101d04 */
[----:B------:R-:W-:Y:S02]  /*03f0*/  IADD3 R4, PT, PT, R3, R4, RZ ;  /* 0x0000000403047210 */ /* 0x000fe40007ffe0ff */
[----:B------:R-:W-:Y:S05]  /*0400*/  @P0 BRA `(.L_x_4) ;  /* 0xfffffffc00c80947 */ /* 0x000fea000383ffff */
.L_x_3:
[----:B------:R-:W-:Y:S05]  /*0410*/  BSYNC.RECONVERGENT B1 ;  /* 0x0000000000017941 */ /* 0x000fea0003800200 */
.L_x_2:
[----:B------:R-:W0:Y:S01]  /*0420*/  LDC.64 R6, c[0x0][0x390] ;  /* 0x0000e400ff067b82 */ /* 0x000e220000000a00 */
[----:B------:R-:W-:-:S07]  /*0430*/  ISETP.GE.U32.AND P0, PT, R16, 0x3, PT ;  /* 0x000000031000780c */ /* 0x000fce0003f06070 */
[----:B------:R-:W1:Y:S08]  /*0440*/  LDC.64 R22, c[0x0][0x380] ;  /* 0x0000e000ff167b82 */ /* 0x000e700000000a00 */
[----:B------:R-:W2:Y:S01]  /*0450*/  LDC.64 R20, c[0x0][0x388] ;  /* 0x0000e200ff147b82 */ /* 0x000ea20000000a00 */
[----:B------:R-:W-:Y:S05]  /*0460*/  @!P0 BRA `(.L_x_1) ;  /* 0x0000000000ac8947 */ /* 0x000fea0003800000 */
.L_x_5:
[----:B-1----:R-:W-:-:S04]  /*0470*/  IMAD.WIDE R28, R4, 0x10, R22 ;  /* 0x00000010041c7825 */ /* 0x002fc800078e0216 */
[C---:B--2---:R-:W-:Y:S01]  /*0480*/  IMAD.WIDE R26, R4.reuse, 0x10, R20 ;  /* 0x00000010041a7825 */ /* 0x044fe200078e0214 */
[----:B---34-:R1:W2:Y:S04]  /*0490*/  LDG.E.128 R8, desc[UR4][R28.64] ;  /* 0x000000041c087981 */ /* 0x0182a8000c1e1d00 */
[----:B------:R3:W2:Y:S01]  /*04a0*/  LDG.E.128 R12, desc[UR4][R26.64] ;  /* 0x000000041a0c7981 */ /* 0x0006a2000c1e1d00 */
[----:B0-----:R-:W-:-:S04]  /*04b0*/  IMAD.WIDE R24, R4, 0x10, R6 ;  /* 0x0000001004187825 */ /* 0x001fc800078e0206 */
[----:B-1----:R-:W-:-:S04]  /*04c0*/  IMAD.WIDE R28, R3, 0x10, R28 ;  /* 0x00000010031c7825 */ /* 0x002fc800078e021c */
[----:B---3--:R-:W-:-:S04]  /*04d0*/  IMAD.WIDE R26, R3, 0x10, R26 ;  /* 0x00000010031a7825 */ /* 0x008fc800078e021a */
[----:B--2---:R-:W-:Y:S01]  /*04e0*/  FADD R8, R8, R12 ;  /* 0x0000000c08087221 */ /* 0x004fe20000000000 */
[----:B------:R-:W-:Y:S01]  /*04f0*/  FADD R9, R9, R13 ;  /* 0x0000000d09097221 */ /* 0x000fe20000000000 */
[----:B------:R-:W-:Y:S01]  /*0500*/  FADD R10, R10, R14 ;  /* 0x0000000e0a0a7221 */ /* 0x000fe20000000000 */
[----:B------:R-:W-:-:S05]  /*0510*/  FADD R11, R11, R15 ;  /* 0x0000000f0b0b7221 */ /* 0x000fca0000000000 */
[----:B------:R0:W-:Y:S04]  /*0520*/  STG.E.128 desc[UR4][R24.64], R8 ;  /* 0x0000000818007986 */ /* 0x0001e8000c101d04 */
[----:B------:R1:W2:Y:S04]  /*0530*/  LDG.E.128 R12, desc[UR4][R26.64] ;  /* 0x000000041a0c7981 */ /* 0x0002a8000c1e1d00 */
[----:B0-----:R0:W2:Y:S01]  /*0540*/  LDG.E.128 R8, desc[UR4][R28.64] ;  /* 0x000000041c087981 */ /* 0x0010a2000c1e1d00 */
[----:B------:R-:W-:-:S04]  /*0550*/  IMAD.WIDE R24, R3, 0x10, R24 ;  /* 0x0000001003187825 */ /* 0x000fc800078e0218 */
[----:B-1----:R-:W-:-:S04]  /*0560*/  IMAD.WIDE R26, R3, 0x10, R26 ;  /* 0x00000010031a7825 */ /* 0x002fc800078e021a */
[----:B0-----:R-:W-:-:S04]  /*0570*/  IMAD.WIDE R28, R3, 0x10, R28 ;  /* 0x00000010031c7825 */ /* 0x001fc800078e021c */
[----:B--2---:R-:W-:Y:S01]  /*0580*/  FADD R16, R8, R12 ;  /* 0x0000000c08107221 */ /* 0x004fe20000000000 */
[----:B------:R-:W-:Y:S01]  /*0590*/  FADD R17, R9, R13 ;  /* 0x0000000d09117221 */ /* 0x000fe20000000000 */
[----:B------:R-:W-:Y:S01]  /*05a0*/  FADD R18, R10, R14 ;  /* 0x0000000e0a127221 */ /* 0x000fe20000000000 */
[----:B------:R-:W-:-:S05]  /*05b0*/  FADD R19, R11, R15 ;  /* 0x0000000f0b137221 */ /* 0x000fca0000000000 */
[----:B------:R0:W-:Y:S04]  /*05c0*/  STG.E.128 desc[UR4][R24.64], R16 ;  /* 0x0000001018007986 */ /* 0x0001e8000c101d04 */
[----:B------:R1:W2:Y:S04]  /*05d0*/  LDG.E.128 R8, desc[UR4][R28.64] ;  /* 0x000000041c087981 */ /* 0x0002a8000c1e1d00 */
[----:B------:R-:W2:Y:S01]  /*05e0*/  LDG.E.128 R12, desc[UR4][R26.64] ;  /* 0x000000041a0c7981 */ /* 0x000ea2000c1e1d00 */
[----:B-1----:R-:W-:-:S04]  /*05f0*/  IMAD.WIDE R28, R3, 0x10, R28 ;  /* 0x00000010031c7825 */ /* 0x002fc800078e021c */
[----:B0-----:R-:W-:-:S04]  /*0600*/  IMAD.WIDE R24, R3, 0x10, R24 ;  /* 0x0000001003187825 */ /* 0x001fc800078e0218 */
[----:B--2---:R-:W-:Y:S01]  /*0610*/  FADD R8, R8, R12 ;  /* 0x0000000c08087221 */ /* 0x004fe20000000000 */
[----:B------:R-:W-:Y:S01]  /*0620*/  FADD R9, R9, R13 ;  /* 0x0000000d09097221 */ /* 0x000fe20000000000 */
[----:B------:R-:W-:Y:S01]  /*0630*/  FADD R10, R10, R14 ;  /* 0x0000000e0a0a7221 */ /* 0x000fe20000000000 */
[----:B------:R-:W-:Y:S01]  /*0640*/  FADD R11, R11, R15 ;  /* 0x0000000f0b0b7221 */ /* 0x000fe20000000000 */
[----:B------:R-:W-:-:S04]  /*0650*/  IMAD.WIDE R12, R3, 0x10, R26 ;  /* 0x00000010030c7825 */ /* 0x000fc800078e021a */
[----:B------:R0:W-:Y:S04]  /*0660*/  STG.E.128 desc[UR4][R24.64], R8 ;  /* 0x0000000818007986 */ /* 0x0001e8000c101d04 */
[----:B------:R-:W2:Y:S04]  /*0670*/  LDG.E.128 R12, desc[UR4][R12.64] ;  /* 0x000000040c0c7981 */ /* 0x000ea8000c1e1d00 */
[----:B0-----:R-:W2:Y:S01]  /*0680*/  LDG.E.128 R8, desc[UR4][R28.64] ;  /* 0x000000041c087981 */ /* 0x001ea2000c1e1d00 */
[----:B------:R-:W-:-:S04]  /*0690*/  LEA R4, R3, R4, 0x2 ;  /* 0x0000000403047211 */ /* 0x000fc800078e10ff */
[----:B------:R-:W-:Y:S01]  /*06a0*/  ISETP.GE.AND P0, PT, R4, R2, PT ;  /* 0x000000020400720c */ /* 0x000fe20003f06270 */
[----:B--2---:R-:W-:Y:S01]  /*06b0*/  FADD R10, R10, R14 ;  /* 0x0000000e0a0a7221 */ /* 0x004fe20000000000 */
[----:B------:R-:W-:Y:S01]  /*06c0*/  FADD R11, R11, R15 ;  /* 0x0000000f0b0b7221 */ /* 0x000fe20000000000 */
[----:B------:R-:W-:Y:S01]  /*06d0*/  FADD R8, R8, R12 ;  /* 0x0000000c08087221 */ /* 0x000fe20000000000 */
[----:B------:R-:W-:Y:S01]  /*06e0*/  FADD R9, R9, R13 ;  /* 0x0000000d09097221 */ /* 0x000fe20000000000 */
[----:B------:R-:W-:-:S05]  /*06f0*/  IMAD.WIDE R14, R3, 0x10, R24 ;  /* 0x00000010030e7825 */ /* 0x000fca00078e0218 */
[----:B------:R4:W-:Y:S03]  /*0700*/  STG.E.128 desc[UR4][R14.64], R8 ;  /* 0x000000080e007986 */ /* 0x0009e6000c101d04 */
[----:B------:R-:W-:Y:S05]  /*0710*/  @!P0 BRA `(.L_x_5) ;  /* 0xfffffffc00548947 */ /* 0x000fea000383ffff */
.L_x_1:
[----:B------:R-:W-:Y:S05]  /*0720*/  BSYNC.RECONVERGENT B0 ;  /* 0x0000000000007941 */ /* 0x000fea0003800200 */
.L_x_0:
[----:B------:R-:W-:-:S04]  /*0730*/  SHF.L.U32 R3, R2, 0x2, RZ ;  /* 0x0000000202037819 */ /* 0x000fc800000006ff */
[----:B------:R-:W-:-:S04]  /*0740*/  ISETP.GE.AND P0, PT, R3, R0, PT ;  /* 0x000000000300720c */ /* 0x000fc80003f06270 */
[----:B------:R-:W-:-:S13]  /*0750*/  ISETP.NE.OR P0, PT, R5, RZ, P0 ;  /* 0x000000ff0500720c */ /* 0x000fda0000705670 */
[----:B------:R-:W-:Y:S05]  /*0760*/  @P0 EXIT ;  /* 0x000000000000094d */ /* 0x000fea0003800000 */
[CC--:B------:R-:W-:Y:S02]  /*0770*/  IADD3 R4, PT, PT, R3.reuse, -R0.reuse, RZ ;  /* 0x8000000003047210 */ /* 0x0c0fe40007ffe0ff */
[----:B------:R-:W-:Y:S02]  /*0780*/  IADD3 R2, PT, PT, -R3, R0, RZ ;  /* 0x0000000003027210 */ /* 0x000fe40007ffe1ff */
[----:B------:R-:W-:Y:S02]  /*0790*/  ISETP.GT.U32.AND P1, PT, R4, -0x10, PT ;  /* 0xfffffff00400780c */ /* 0x000fe40003f24070 */
[----:B--2---:R-:W-:-:S04]  /*07a0*/  LOP3.LUT R20, R2, 0xf, RZ, 0xc0, !PT ;  /* 0x0000000f02147812 */ /* 0x004fc800078ec0ff */
[----:B------:R-:W-:-:S07]  /*07b0*/  ISETP.NE.AND P0, PT, R20, RZ, PT ;  /* 0x000000ff1400720c */ /* 0x000fce0003f05270 */
[----:B------:R-:W-:Y:S06]  /*07c0*/  @P1 BRA `(.L_x_6) ;  /* 0x0000000400481947 */ /* 0x000fec0003800000 */
[----:B------:R-:W2:Y:S01]  /*07d0*/  LDC.64 R4, c[0x0][0x380] ;  /* 0x0000e000ff047b82 */ /* 0x000ea20000000a00 */
[----:B------:R-:W-:-:S04]  /*07e0*/  LOP3.LUT R16, R2, 0xfffffff0, RZ, 0xc0, !PT ;  /* 0xfffffff002107812 */ /* 0x000fc800078ec0ff */
[----:B------:R-:W-:-:S03]  /*07f0*/  IADD3 R16, PT, PT, -R16, RZ, RZ ;  /* 0x000000ff10107210 */ /* 0x000fc60007ffe1ff */
[----:B0-----:R-:W0:Y:S08]  /*0800*/  LDC.64 R6, c[0x0][0x388] ;  /* 0x0000e200ff067b82 */ /* 0x001e300000000a00 */
[----:B---34-:R-:W3:Y:S01]  /*0810*/  LDC.64 R8, c[0x0][0x390] ;  /* 0x0000e400ff087b82 */ /* 0x018ee20000000a00 */
[----:B--2---:R-:W-:-:S04]  /*0820*/  IADD3 R4, P1, PT, R4, 0x20, RZ ;  /* 0x0000002004047810 */ /* 0x004fc80007f3e0ff */
[----:B------:R-:W-:Y:S02]  /*0830*/  IADD3.X R5, PT, PT, RZ, R5, RZ, P1, !PT ;  /* 0x00000005ff057210 */ /* 0x000fe40000ffe4ff */
[----:B0-----:R-:W-:-:S04]  /*0840*/  IADD3 R6, P2, PT, R6, 0x20, RZ ;  /* 0x0000002006067810 */ /* 0x001fc80007f5e0ff */
[----:B------:R-:W-:Y:S02]  /*0850*/  IADD3.X R7, PT, PT, RZ, R7, RZ, P2, !PT ;  /* 0x00000007ff077210 */ /* 0x000fe400017fe4ff */
[----:B---3--:R-:W-:-:S04]  /*0860*/  IADD3 R8, P3, PT, R8, 0x20, RZ ;  /* 0x0000002008087810 */ /* 0x008fc80007f7e0ff */
[----:B------:R-:W-:-:S09]  /*0870*/  IADD3.X R9, PT, PT, RZ, R9, RZ, P3, !PT ;  /* 0x00000009ff097210 */ /* 0x000fd20001ffe4ff */
.L_x_7:
[----:B------:R-:W-:-:S04]  /*0880*/  IMAD.WIDE R14, R3, 0x4, R4 ;  /* 0x00000004030e7825 */ /* 0x000fc800078e0204 */
[C---:B------:R-:W-:Y:S01]  /*0890*/  IMAD.WIDE R12, R3.reuse, 0x4, R6 ;  /* 0x00000004030c7825 */ /* 0x040fe200078e0206 */
[----:B0-----:R-:W2:Y:S04]  /*08a0*/  LDG.E R17, desc[UR4][R14.64+-0x20] ;  /* 0xffffe0040e117981 */ /* 0x001ea8000c1e1900 */
[----:B------:R-:W2:Y:S01]  /*08b0*/  LDG.E R18, desc[UR4][R12.64+-0x20] ;  /* 0xffffe0040c127981 */ /* 0x000ea2000c1e1900 */
[----:B------:R-:W-:-:S04]  /*08c0*/  IMAD.WIDE R10, R3, 0x4, R8 ;  /* 0x00000004030a7825 */ /* 0x000fc800078e0208 */
[----:B--2---:R-:W-:-:S05]  /*08d0*/  FADD R17, R17, R18 ;  /* 0x0000001211117221 */ /* 0x004fca0000000000 */
[----:B------:R0:W-:Y:S04]  /*08e0*/  STG.E desc[UR4][R10.64+-0x20], R17 ;  /* 0xffffe0110a007986 */ /* 0x0001e8000c101904 */
[----:B------:R-:W2:Y:S04]  /*08f0*/  LDG.E R18, desc[UR4][R14.64+-0x1c] ;  /* 0xffffe4040e127981 */ /* 0x000ea8000c1e1900 */
[----:B------:R-:W2:Y:S02]  /*0900*/  LDG.E R19, desc[UR4][R12.64+-0x1c] ;  /* 0xffffe4040c137981 */ /* 0x000ea4000c1e1900 */
[----:B--2---:R-:W-:-:S05]  /*0910*/  FADD R19, R18, R19 ;  /* 0x0000001312137221 */ /* 0x004fca0000000000 */
[----:B------:R2:W-:Y:S04]  /*0920*/  STG.E desc[UR4][R10.64+-0x1c], R19 ;  /* 0xffffe4130a007986 */ /* 0x0005e8000c101904 */
[----:B------:R-:W3:Y:S04]  /*0930*/  LDG.E R18, desc[UR4][R14.64+-0x18] ;  /* 0xffffe8040e127981 */ /* 0x000ee8000c1e1900 */
[----:B------:R-:W3:Y:S02]  /*0940*/  LDG.E R21, desc[UR4][R12.64+-0x18] ;  /* 0xffffe8040c157981 */ /* 0x000ee4000c1e1900 */
[----:B---3--:R-:W-:-:S05]  /*0950*/  FADD R21, R18, R21 ;  /* 0x0000001512157221 */ /* 0x008fca0000000000 */
[----:B------:R3:W-:Y:S04]  /*0960*/  STG.E desc[UR4][R10.64+-0x18], R21 ;  /* 0xffffe8150a007986 */ /* 0x0007e8000c101904 */
[----:B------:R-:W4:Y:S04]  /*0970*/  LDG.E R18, desc[UR4][R14.64+-0x14] ;  /* 0xffffec040e127981 */ /* 0x000f28000c1e1900 */
[----:B-1----:R-:W4:Y:S02]  /*0980*/  LDG.E R23, desc[UR4][R12.64+-0x14] ;  /* 0xffffec040c177981 */ /* 0x002f24000c1e1900 */
[----:B----4-:R-:W-:-:S05]  /*0990*/  FADD R23, R18, R23 ;  /* 0x0000001712177221 */ /* 0x010fca0000000000 */
[----:B------:R1:W-:Y:S04]  /*09a0*/  STG.E desc[UR4][R10.64+-0x14], R23 ;  /* 0xffffec170a007986 */ /* 0x0003e8000c101904 */
[----:B0-----:R-:W4:Y:S04]  /*09b0*/  LDG.E R17, desc[UR4][R14.64+-0x10] ;  /* 0xfffff0040e117981 */ /* 0x001f28000c1e1900 */
[----:B------:R-:W4:Y:S02]  /*09c0*/  LDG.E R18, desc[UR4][R12.64+-0x10] ;  /* 0xfffff0040c127981 */ /* 0x000f24000c1e1900 */
[----:B----4-:R-:W-:-:S05]  /*09d0*/  FADD R17, R17, R18 ;  /* 0x0000001211117221 */ /* 0x010fca0000000000 */
[----:B------:R0:W-:Y:S04]  /*09e0*/  STG.E desc[UR4][R10.64+-0x10], R17 ;  /* 0xfffff0110a007986 */ /* 0x0001e8000c101904 */
[----:B------:R-:W4:Y:S04]  /*09f0*/  LDG.E R18, desc[UR4][R14.64+-0xc] ;  /* 0xfffff4040e127981 */ /* 0x000f28000c1e1900 */
[----:B--2---:R-:W4:Y:S02]  /*0a00*/  LDG.E R19, desc[UR4][R12.64+-0xc] ;  /* 0xfffff4040c137981 */ /* 0x004f24000c1e1900 */
[----:B----4-:R-:W-:-:S05]  /*0a10*/  FADD R19, R18, R19 ;  /* 0x0000001312137221 */ /* 0x010fca0000000000 */
[----:B------:R2:W-:Y:S04]  /*0a20*/  STG.E desc[UR4][R10.64+-0xc], R19 ;  /* 0xfffff4130a007986 */ /* 0x0005e8000c101904 */
[----:B------:R-:W4:Y:S04]  /*0a30*/  LDG.E R18, desc[UR4][R14.64+-0x8] ;  /* 0xfffff8040e127981 */ /* 0x000f28000c1e1900 */
[----:B---3--:R-:W4:Y:S02]  /*0a40*/  LDG.E R21, desc[UR4][R12.64+-0x8] ;  /* 0xfffff8040c157981 */ /* 0x008f24000c1e1900 */
[----:B----4-:R-:W-:-:S05]  /*0a50*/  FADD R21, R18, R21 ;  /* 0x0000001512157221 */ /* 0x010fca0000000000 */
        /* <DEDUP_REMOVED lines=29> */
[----:B------:R-:W2:Y:S04]  /*0c30*/  LDG.E R18, desc[UR4][R14.64+0x18] ;  /* 0x000018040e127981 */ /* 0x000ea8000c1e1900 */
[----:B---3--:R-:W2:Y:S02]  /*0c40*/  LDG.E R21, desc[UR4][R12.64+0x18] ;  /* 0x000018040c157981 */ /* 0x008ea4000c1e1900 */
[----:B--2---:R-:W-:-:S05]  /*0c50*/  FADD R21, R18, R21 ;  /* 0x0000001512157221 */ /* 0x004fca0000000000 */
[----:B------:R0:W-:Y:S04]  /*0c60*/  STG.E desc[UR4][R10.64+0x18], R21 ;  /* 0x000018150a007986 */ /* 0x0001e8000c101904 */
[----:B------:R-:W2:Y:S04]  /*0c70*/  LDG.E R18, desc[UR4][R14.64+0x1c] ;  /* 0x00001c040e127981 */ /* 0x000ea8000c1e1900 */
[----:B-1----:R-:W2:Y:S01]  /*0c80*/  LDG.E R23, desc[UR4][R12.64+0x1c] ;  /* 0x00001c040c177981 */ /* 0x002ea2000c1e1900 */
[----:B------:R-:W-:Y:S02]  /*0c90*/  IADD3 R16, PT, PT, R16, 0x10, RZ ;  /* 0x0000001010107810 */ /* 0x000fe40007ffe0ff */
[----:B------:R-:W-:-:S02]  /*0ca0*/  IADD3 R3, PT, PT, R3, 0x10, RZ ;  /* 0x0000001003037810 */ /* 0x000fc40007ffe0ff */
[----:B------:R-:W-:Y:S01]  /*0cb0*/  ISETP.NE.AND P1, PT, R16, RZ, PT ;  /* 0x000000ff1000720c */ /* 0x000fe20003f25270 */
[----:B--2---:R-:W-:-:S05]  /*0cc0*/  FADD R23, R18, R23 ;  /* 0x0000001712177221 */ /* 0x004fca0000000000 */
[----:B------:R0:W-:Y:S07]  /*0cd0*/  STG.E desc[UR4][R10.64+0x1c], R23 ;  /* 0x00001c170a007986 */ /* 0x0001ee000c101904 */
[----:B------:R-:W-:Y:S05]  /*0ce0*/  @P1 BRA `(.L_x_7) ;  /* 0xfffffff800e41947 */ /* 0x000fea000383ffff */
.L_x_6:
[----:B------:R-:W-:Y:S05]  /*0cf0*/  @!P0 EXIT ;  /* 0x000000000000894d */ /* 0x000fea0003800000 */
[----:B------:R-:W-:Y:S02]  /*0d00*/  ISETP.GE.U32.AND P0, PT, R20, 0x8, PT ;  /* 0x000000081400780c */ /* 0x000fe40003f06070 */
[----:B------:R-:W-:-:S04]  /*0d10*/  LOP3.LUT R2, R2, 0x7, RZ, 0xc0, !PT ;  /* 0x0000000702027812 */ /* 0x000fc800078ec0ff */
[----:B------:R-:W-:-:S07]  /*0d20*/  ISETP.NE.AND P1, PT, R2, RZ, PT ;  /* 0x000000ff0200720c */ /* 0x000fce0003f25270 */
[----:B------:R-:W-:Y:S06]  /*0d30*/  @!P0 BRA `(.L_x_8) ;  /* 0x00000000009c8947 */ /* 0x000fec0003800000 */
[----:B------:R-:W2:Y:S08]  /*0d40*/  LDC.64 R4, c[0x0][0x380] ;  /* 0x0000e000ff047b82 */ /* 0x000eb00000000a00 */
[----:B0-----:R-:W0:Y:S08]  /*0d50*/  LDC.64 R6, c[0x0][0x388] ;  /* 0x0000e200ff067b82 */ /* 0x001e300000000a00 */
[----:B---34-:R-:W3:Y:S01]  /*0d60*/  LDC.64 R8, c[0x0][0x390] ;  /* 0x0000e400ff087b82 */ /* 0x018ee20000000a00 */
[----:B--2---:R-:W-:-:S05]  /*0d70*/  IMAD.WIDE R4, R3, 0x4, R4 ;  /* 0x0000000403047825 */ /* 0x004fca00078e0204 */
[----:B------:R-:W2:Y:S01]  /*0d80*/  LDG.E R10, desc[UR4][R4.64] ;  /* 0x00000004040a7981 */ /* 0x000ea2000c1e1900 */
[----:B0-----:R-:W-:-:S05]  /*0d90*/  IMAD.WIDE R6, R3, 0x4, R6 ;  /* 0x0000000403067825 */ /* 0x001fca00078e0206 */
[----:B------:R-:W2:Y:S01]  /*0da0*/  LDG.E R11, desc[UR4][R6.64] ;  /* 0x00000004060b7981 */ /* 0x000ea2000c1e1900 */
[----:B---3--:R-:W-:-:S04]  /*0db0*/  IMAD.WIDE R8, R3, 0x4, R8 ;  /* 0x0000000403087825 */ /* 0x008fc800078e0208 */
        /* <DEDUP_REMOVED lines=11> */
[----:B------:R-:W4:Y:S02]  /*0e70*/  LDG.E R17, desc[UR4][R6.64+0xc] ;  /* 0x00000c0406117981 */ /* 0x000f24000c1e1900 */
[----:B----4-:R-:W-:-:S05]  /*0e80*/  FADD R17, R10, R17 ;  /* 0x000000110a117221 */ /* 0x010fca0000000000 */
[----:B------:R4:W-:Y:S04]  /*0e90*/  STG.E desc[UR4][R8.64+0xc], R17 ;  /* 0x00000c1108007986 */ /* 0x0009e8000c101904 */
[----:B------:R-:W5:Y:S04]  /*0ea0*/  LDG.E R10, desc[UR4][R4.64+0x10] ;  /* 0x00001004040a7981 */ /* 0x000f68000c1e1900 */
[----:B0-----:R-:W5:Y:S02]  /*0eb0*/  LDG.E R11, desc[UR4][R6.64+0x10] ;  /* 0x00001004060b7981 */ /* 0x001f64000c1e1900 */
[----:B-----5:R-:W-:-:S05]  /*0ec0*/  FADD R11, R10, R11 ;  /* 0x0000000b0a0b7221 */ /* 0x020fca0000000000 */
[----:B------:R0:W-:Y:S04]  /*0ed0*/  STG.E desc[UR4][R8.64+0x10], R11 ;  /* 0x0000100b08007986 */ /* 0x0001e8000c101904 */
[----:B------:R-:W5:Y:S04]  /*0ee0*/  LDG.E R10, desc[UR4][R4.64+0x14] ;  /* 0x00001404040a7981 */ /* 0x000f68000c1e1900 */
[----:B--2---:R-:W5:Y:S02]  /*0ef0*/  LDG.E R13, desc[UR4][R6.64+0x14] ;  /* 0x00001404060d7981 */ /* 0x004f64000c1e1900 */
[----:B-----5:R-:W-:-:S05]  /*0f00*/  FADD R13, R10, R13 ;  /* 0x0000000d0a0d7221 */ /* 0x020fca0000000000 */
[----:B------:R0:W-:Y:S04]  /*0f10*/  STG.E desc[UR4][R8.64+0x14], R13 ;  /* 0x0000140d08007986 */ /* 0x0001e8000c101904 */
[----:B------:R-:W2:Y:S04]  /*0f20*/  LDG.E R10, desc[UR4][R4.64+0x18] ;  /* 0x00001804040a7981 */ /* 0x000ea8000c1e1900 */
[----:B---3--:R-:W2:Y:S02]  /*0f30*/  LDG.E R15, desc[UR4][R6.64+0x18] ;  /* 0x00001804060f7981 */ /* 0x008ea4000c1e1900 */
[----:B--2---:R-:W-:-:S05]  /*0f40*/  FADD R15, R10, R15 ;  /* 0x0000000f0a0f7221 */ /* 0x004fca0000000000 */
[----:B------:R0:W-:Y:S04]  /*0f50*/  STG.E desc[UR4][R8.64+0x18], R15 ;  /* 0x0000180f08007986 */ /* 0x0001e8000c101904 */
[----:B------:R-:W2:Y:S04]  /*0f60*/  LDG.E R10, desc[UR4][R4.64+0x1c] ;  /* 0x00001c04040a7981 */ /* 0x000ea8000c1e1900 */
[----:B----4-:R-:W2:Y:S01]  /*0f70*/  LDG.E R17, desc[UR4][R6.64+0x1c] ;  /* 0x00001c0406117981 */ /* 0x010ea2000c1e1900 */
[----:B------:R-:W-:Y:S01]  /*0f80*/  IADD3 R3, PT, PT, R3, 0x8, RZ ;  /* 0x0000000803037810 */ /* 0x000fe20007ffe0ff */
[----:B--2---:R-:W-:-:S05]  /*0f90*/  FADD R17, R10, R17 ;  /* 0x000000110a117221 */ /* 0x004fca0000000000 */
[----:B------:R0:W-:Y:S02]  /*0fa0*/  STG.E desc[UR4][R8.64+0x1c], R17 ;  /* 0x00001c1108007986 */ /* 0x0001e4000c101904 */
.L_x_8:
        /* <DEDUP_REMOVED lines=15> */
[----:B------:R-:W3:Y:S04]  /*10a0*/  LDG.E R2, desc[UR4][R4.64+0x4] ;  /* 0x0000040404027981 */ /* 0x000ee8000c1e1900 */
[----:B------:R-:W3:Y:S02]  /*10b0*/  LDG.E R13, desc[UR4][R6.64+0x4] ;  /* 0x00000404060d7981 */ /* 0x000ee4000c1e1900 */
[----:B---3--:R-:W-:-:S05]  /*10c0*/  FADD R13, R2, R13 ;  /* 0x0000000d020d7221 */ /* 0x008fca0000000000 */
[----:B------:R2:W-:Y:S04]  /*10d0*/  STG.E desc[UR4][R8.64+0x4], R13 ;  /* 0x0000040d08007986 */ /* 0x0005e8000c101904 */
[----:B------:R-:W3:Y:S04]  /*10e0*/  LDG.E R2, desc[UR4][R4.64+0x8] ;  /* 0x0000080404027981 */ /* 0x000ee8000c1e1900 */
[----:B------:R-:W3:Y:S02]  /*10f0*/  LDG.E R15, desc[UR4][R6.64+0x8] ;  /* 0x00000804060f7981 */ /* 0x000ee4000c1e1900 */
[----:B---3--:R-:W-:-:S05]  /*1100*/  FADD R15, R2, R15 ;  /* 0x0000000f020f7221 */ /* 0x008fca0000000000 */
[----:B------:R2:W-:Y:S04]  /*1110*/  STG.E desc[UR4][R8.64+0x8], R15 ;  /* 0x0000080f08007986 */ /* 0x0005e8000c101904 */
[----:B------:R-:W3:Y:S04]  /*1120*/  LDG.E R2, desc[UR4][R4.64+0xc] ;  /* 0x00000c0404027981 */ /* 0x000ee8000c1e1900 */
[----:B------:R-:W3:Y:S01]  /*1130*/  LDG.E R17, desc[UR4][R6.64+0xc] ;  /* 0x00000c0406117981 */ /* 0x000ee2000c1e1900 */
[----:B------:R-:W-:Y:S01]  /*1140*/  IADD3 R3, PT, PT, R3, 0x4, RZ ;  /* 0x0000000403037810 */ /* 0x000fe20007ffe0ff */
[----:B---3--:R-:W-:-:S05]  /*1150*/  FADD R17, R2, R17 ;  /* 0x0000001102117221 */ /* 0x008fca0000000000 */
[----:B------:R2:W-:Y:S02]  /*1160*/  STG.E desc[UR4][R8.64+0xc], R17 ;  /* 0x00000c1108007986 */ /* 0x0005e4000c101904 */
.L_x_9:
[----:B------:R-:W-:Y:S05]  /*1170*/  @!P1 EXIT ;  /* 0x000000000000994d */ /* 0x000fea0003800000 */
[----:B0-234-:R-:W0:Y:S01]  /*1180*/  LDC.64 R10, c[0x0][0x390] ;  /* 0x0000e400ff0a7b82 */ /* 0x01de220000000a00 */
[----:B------:R-:W-:-:S07]  /*1190*/  IADD3 R0, PT, PT, -R0, RZ, RZ ;  /* 0x000000ff00007210 */ /* 0x000fce0007ffe1ff */
[----:B------:R-:W2:Y:S08]  /*11a0*/  LDC.64 R14, c[0x0][0x380] ;  /* 0x0000e000ff0e7b82 */ /* 0x000eb00000000a00 */
[----:B------:R-:W3:Y:S02]  /*11b0*/  LDC.64 R12, c[0x0][0x388] ;  /* 0x0000e200ff0c7b82 */ /* 0x000ee40000000a00 */
.L_x_10:
[----:B---3--:R-:W-:-:S04]  /*11c0*/  IMAD.WIDE R6, R3, 0x4, R12 ;  /* 0x0000000403067825 */ /* 0x008fc800078e020c */
[C---:B--2---:R-:W-:Y:S02]  /*11d0*/  IMAD.WIDE R8, R3.reuse, 0x4, R14 ;  /* 0x0000000403087825 */ /* 0x044fe400078e020e */
[----:B------:R-:W2:Y:S04]  /*11e0*/  LDG.E R7, desc[UR4][R6.64] ;  /* 0x0000000406077981 */ /* 0x000ea8000c1e1900 */
[----:B------:R-:W2:Y:S01]  /*11f0*/  LDG.E R8, desc[UR4][R8.64] ;  /* 0x0000000408087981 */ /* 0x000ea2000c1e1900 */
[C---:B0---4-:R-:W-:Y:S01]  /*1200*/  IMAD.WIDE R4, R3.reuse, 0x4, R10 ;  /* 0x0000000403047825 */ /* 0x051fe200078e020a */
[----:B------:R-:W-:Y:S02]  /*1210*/  IADD3 R0, PT, PT, R0, 0x1, RZ ;  /* 0x0000000100007810 */ /* 0x000fe40007ffe0ff */
[----:B------:R-:W-:-:S02]  /*1220*/  IADD3 R3, PT, PT, R3, 0x1, RZ ;  /* 0x0000000103037810 */ /* 0x000fc40007ffe0ff */
[----:B------:R-:W-:Y:S01]  /*1230*/  ISETP.NE.AND P0, PT, R0, RZ, PT ;  /* 0x000000ff0000720c */ /* 0x000fe20003f05270 */
[----:B--2---:R-:W-:-:S05]  /*1240*/  FADD R17, R8, R7 ;  /* 0x0000000708117221 */ /* 0x004fca0000000000 */
[----:B------:R4:W-:Y:S07]  /*1250*/  STG.E desc[UR4][R4.64], R17 ;  /* 0x0000001104007986 */ /* 0x0009ee000c101904 */
[----:B------:R-:W-:Y:S05]  /*1260*/  @P0 BRA `(.L_x_10) ;  /* 0xfffffffc00d40947 */ /* 0x000fea000383ffff */
[----:B------:R-:W-:Y:S05]  /*1270*/  EXIT ;  /* 0x000000000000794d */ /* 0x000fea0003800000 */
.L_x_11:
[----:B------:R-:W-:-:S00]  /*1280*/  BRA `(.L_x_11) ;  /* 0xfffffffc00fc7947 */ /* 0x000fc0000383ffff */
[----:B------:R-:W-:-:S00]  /*1290*/  NOP ;  /* 0x0000000000007918 */ /* 0x000fc00000000000 */
        /* <DEDUP_REMOVED lines=14> */
.L_x_12:


//--------------------- .nv.shared.reserved.0     --------------------------
	.section	.nv.shared.reserved.0,"aw",@nobits
	.weak		__nv_reservedSMEM_offset_0_alias
	.size		__nv_reservedSMEM_offset_0_alias, 0, 64
	.other		__nv_reservedSMEM_offset_0_alias,@"STO_CUDA_RESERVED_SHARED STV_DEFAULT"
__nv_reservedSMEM_offset_0_alias:
	.zero		0
	.zero		64


//--------------------- .nv.constant0._Z10vector_addPKfS0_Pfi --------------------------
	.section	.nv.constant0._Z10vector_addPKfS0_Pfi,"a",@progbits
	.sectionflags	@""
	.align	4
.nv.constant0._Z10vector_addPKfS0_Pfi:
	.zero		924


//--------------------- SYMBOLS --------------------------

	.type		.nv.reservedSmem.offset0,@object
	.size		.nv.reservedSmem.offset0,0x4
